	.headerflags	@"EF_CUDA_TEXMODE_UNIFIED EF_CUDA_64BIT_ADDRESS EF_CUDA_ACCELERATORS EF_CUDA_SM90 EF_CUDA_VIRTUAL_SM(EF_CUDA_SM90)"
	.elftype	@"ET_EXEC"


//--------------------- .nv.info                  --------------------------
	.section	.nv.info,"",@"SHT_CUDA_INFO"
	.align	4


	//----- nvinfo : EIATTR_REGCOUNT
	.align		4
        /*0000*/ 	.byte	0x04, 0x2f
        /*0002*/ 	.short	(.L_3 - .L_2)
	.align		4
.L_2:
        /*0004*/ 	.word	index@(triton_poi_fused__native_batch_norm_legit_no_training_add_native_batch_norm_backward_relu_6)
        /*0008*/ 	.word	0x00000020


	//----- nvinfo : EIATTR_MIN_STACK_SIZE
	.align		4
.L_3:
        /*000c*/ 	.byte	0x04, 0x12
        /*000e*/ 	.short	(.L_5 - .L_4)
	.align		4
.L_4:
        /*0010*/ 	.word	index@(triton_poi_fused__native_batch_norm_legit_no_training_add_native_batch_norm_backward_relu_6)
        /*0014*/ 	.word	0x00000000


	//----- nvinfo : EIATTR_FRAME_SIZE
	.align		4
.L_5:
        /*0018*/ 	.byte	0x04, 0x11
        /*001a*/ 	.short	(.L_7 - .L_6)
	.align		4
.L_6:
        /*001c*/ 	.word	index@(triton_poi_fused__native_batch_norm_legit_no_training_add_native_batch_norm_backward_relu_6)
        /*0020*/ 	.word	0x00000000


	//----- nvinfo : EIATTR_MIN_STACK_SIZE
	.align		4
.L_7:
        /*0024*/ 	.byte	0x04, 0x12
        /*0026*/ 	.short	(.L_9 - .L_8)
	.align		4
.L_8:
        /*0028*/ 	.word	index@(triton_poi_fused__native_batch_norm_legit_no_training_add_native_batch_norm_backward_relu_6)
        /*002c*/ 	.word	0x00000000
.L_9:


//--------------------- .nv.info.triton_poi_fused__native_batch_norm_legit_no_training_add_native_batch_norm_backward_relu_6 --------------------------
	.section	.nv.info.triton_poi_fused__native_batch_norm_legit_no_training_add_native_batch_norm_backward_relu_6,"",@"SHT_CUDA_INFO"
	.sectionflags	@""
	.align	4


	//----- nvinfo : EIATTR_CUDA_API_VERSION
	.align		4
        /*0000*/ 	.byte	0x04, 0x37
        /*0002*/ 	.short	(.L_11 - .L_10)
.L_10:
        /*0004*/ 	.word	0x0000007c


	//----- nvinfo : EIATTR_KPARAM_INFO
	.align		4
.L_11:
        /*0008*/ 	.byte	0x04, 0x17
        /*000a*/ 	.short	(.L_13 - .L_12)
.L_12:
        /*000c*/ 	.word	0x00000000
        /*0010*/ 	.short	0x0008
        /*0012*/ 	.short	0x0040
        /*0014*/ 	.byte	0x00, 0xf0, 0x11, 0x00


	//----- nvinfo : EIATTR_KPARAM_INFO
	.align		4
.L_13:
        /*0018*/ 	.byte	0x04, 0x17
        /*001a*/ 	.short	(.L_15 - .L_14)
.L_14:
        /*001c*/ 	.word	0x00000000
        /*0020*/ 	.short	0x0007
        /*0022*/ 	.short	0x0038
        /*0024*/ 	.byte	0x00, 0xf4, 0x21, 0x00


	//----- nvinfo : EIATTR_KPARAM_INFO
	.align		4
.L_15:
        /*0028*/ 	.byte	0x04, 0x17
        /*002a*/ 	.short	(.L_17 - .L_16)
.L_16:
        /*002c*/ 	.word	0x00000000
        /*0030*/ 	.short	0x0006
        /*0032*/ 	.short	0x0030
        /*0034*/ 	.byte	0x00, 0xf4, 0x21, 0x00


	//----- nvinfo : EIATTR_KPARAM_INFO
	.align		4
.L_17:
        /*0038*/ 	.byte	0x04, 0x17
        /*003a*/ 	.short	(.L_19 - .L_18)
.L_18:
        /*003c*/ 	.word	0x00000000
        /*0040*/ 	.short	0x0005
        /*0042*/ 	.short	0x0028
        /*0044*/ 	.byte	0x00, 0xf4, 0x21, 0x00


	//----- nvinfo : EIATTR_KPARAM_INFO
	.align		4
.L_19:
        /*0048*/ 	.byte	0x04, 0x17
        /*004a*/ 	.short	(.L_21 - .L_20)
.L_20:
        /*004c*/ 	.word	0x00000000
        /*0050*/ 	.short	0x0004
        /*0052*/ 	.short	0x0020
        /*0054*/ 	.byte	0x00, 0xf4, 0x21, 0x00


	//----- nvinfo : EIATTR_KPARAM_INFO
	.align		4
.L_21:
        /*0058*/ 	.byte	0x04, 0x17
        /*005a*/ 	.short	(.L_23 - .L_22)
.L_22:
        /*005c*/ 	.word	0x00000000
        /*0060*/ 	.short	0x0003
        /*0062*/ 	.short	0x0018
        /*0064*/ 	.byte	0x00, 0xf4, 0x21, 0x00


	//----- nvinfo : EIATTR_KPARAM_INFO
	.align		4
.L_23:
        /*0068*/ 	.byte	0x04, 0x17
        /*006a*/ 	.short	(.L_25 - .L_24)
.L_24:
        /*006c*/ 	.word	0x00000000
        /*0070*/ 	.short	0x0002
        /*0072*/ 	.short	0x0010
        /*0074*/ 	.byte	0x00, 0xf4, 0x21, 0x00


	//----- nvinfo : EIATTR_KPARAM_INFO
	.align		4
.L_25:
        /*0078*/ 	.byte	0x04, 0x17
        /*007a*/ 	.short	(.L_27 - .L_26)
.L_26:
        /*007c*/ 	.word	0x00000000
        /*0080*/ 	.short	0x0001
        /*0082*/ 	.short	0x0008
        /*0084*/ 	.byte	0x00, 0xf4, 0x21, 0x00


	//----- nvinfo : EIATTR_KPARAM_INFO
	.align		4
.L_27:
        /*0088*/ 	.byte	0x04, 0x17
        /*008a*/ 	.short	(.L_29 - .L_28)
.L_28:
        /*008c*/ 	.word	0x00000000
        /*0090*/ 	.short	0x0000
        /*0092*/ 	.short	0x0000
        /*0094*/ 	.byte	0x00, 0xf4, 0x21, 0x00


	//----- nvinfo : EIATTR_SPARSE_MMA_MASK
	.align		4
.L_29:
        /*0098*/ 	.byte	0x03, 0x50
        /*009a*/ 	.short	0x0000


	//----- nvinfo : EIATTR_MAXREG_COUNT
	.align		4
        /*009c*/ 	.byte	0x03, 0x1b
        /*009e*/ 	.short	0x00ff


	//----- nvinfo : EIATTR_EXIT_INSTR_OFFSETS
	.align		4
        /*00a0*/ 	.byte	0x04, 0x1c
        /*00a2*/ 	.short	(.L_31 - .L_30)


	//   ....[0]....
.L_30:
        /*00a4*/ 	.word	0x000005d0


	//   ....[1]....
        /*00a8*/ 	.word	0x000005f0


	//----- nvinfo : EIATTR_REQNTID
	.align		4
.L_31:
        /*00ac*/ 	.byte	0x04, 0x10
        /*00ae*/ 	.short	(.L_33 - .L_32)
.L_32:
        /*00b0*/ 	.word	0x00000080
        /*00b4*/ 	.word	0x00000001
        /*00b8*/ 	.word	0x00000001


	//----- nvinfo : EIATTR_CBANK_PARAM_SIZE
	.align		4
.L_33:
        /*00bc*/ 	.byte	0x03, 0x19
        /*00be*/ 	.short	0x0044


	//----- nvinfo : EIATTR_PARAM_CBANK
	.align		4
        /*00c0*/ 	.byte	0x04, 0x0a
        /*00c2*/ 	.short	(.L_35 - .L_34)
	.align		4
.L_34:
        /*00c4*/ 	.word	index@(.nv.constant0.triton_poi_fused__native_batch_norm_legit_no_training_add_native_batch_norm_backward_relu_6)
        /*00c8*/ 	.short	0x0210
        /*00ca*/ 	.short	0x0044


	//----- nvinfo : EIATTR_SW_WAR
	.align		4
.L_35:
        /*00cc*/ 	.byte	0x04, 0x36
        /*00ce*/ 	.short	(.L_37 - .L_36)
.L_36:
        /*00d0*/ 	.word	0x00000008
.L_37:


//--------------------- .nv.callgraph             --------------------------
	.section	.nv.callgraph,"",@"SHT_CUDA_CALLGRAPH"
	.align	4
	.sectionentsize	8
	.align		4
        /*0000*/ 	.word	0x00000000
	.align		4
        /*0004*/ 	.word	0xffffffff
	.align		4
        /*0008*/ 	.word	0x00000000
	.align		4
        /*000c*/ 	.word	0xfffffffe
	.align		4
        /*0010*/ 	.word	0x00000000
	.align		4
        /*0014*/ 	.word	0xfffffffd
	.align		4
        /*0018*/ 	.word	0x00000000
	.align		4
        /*001c*/ 	.word	0xfffffffc


//--------------------- .nv.constant4             --------------------------
	.section	.nv.constant4,"a",@progbits
	.align	8
	.align		8
.nv.constant4:
        /*0000*/ 	.dword	_$_str
	.align		8
        /*0008*/ 	.dword	_$_str_$_2


//--------------------- .text.triton_poi_fused__native_batch_norm_legit_no_training_add_native_batch_norm_backward_relu_6 --------------------------
	.section	.text.triton_poi_fused__native_batch_norm_legit_no_training_add_native_batch_norm_backward_relu_6,"ax",@progbits
	.align	128
        .global         triton_poi_fused__native_batch_norm_legit_no_training_add_native_batch_norm_backward_relu_6
        .type           triton_poi_fused__native_batch_norm_legit_no_training_add_native_batch_norm_backward_relu_6,@function
        .size           triton_poi_fused__native_batch_norm_legit_no_training_add_native_batch_norm_backward_relu_6,(.L_x_1 - triton_poi_fused__native_batch_norm_legit_no_training_add_native_batch_norm_backward_relu_6)
        .other          triton_poi_fused__native_batch_norm_legit_no_training_add_native_batch_norm_backward_relu_6,@"STO_CUDA_ENTRY STV_DEFAULT"
triton_poi_fused__native_batch_norm_legit_no_training_add_native_batch_norm_backward_relu_6:
.text.triton_poi_fused__native_batch_norm_legit_no_training_add_native_batch_norm_backward_relu_6:
[----:B------:R-:W0:Y:S01]  /*0000*/  LDC R1, c[0x0][0x28] ;  /* 0x00000a00ff017b82 */ /* 0x000e220000000800 */
[----:B------:R-:W1:Y:S01]  /*0010*/  S2R R0, SR_TID.X ;  /* 0x0000000000007919 */ /* 0x000e620000002100 */
[----:B------:R-:W-:Y:S01]  /*0020*/  CS2R R20, SRZ ;  /* 0x0000000000147805 */ /* 0x000fe2000001ff00 */
[----:B------:R-:W-:-:S05]  /*0030*/  ULDC.64 UR4, c[0x0][0x208] ;  /* 0x0000820000047ab9 */ /* 0x000fca0000000a00 */
[----:B------:R-:W2:Y:S01]  /*0040*/  LDC.64 R14, c[0x0][0x210] ;  /* 0x00008400ff0e7b82 */ /* 0x000ea20000000a00 */
[----:B------:R-:W3:Y:S07]  /*0050*/  S2R R3, SR_CTAID.X ;  /* 0x0000000000037919 */ /* 0x000eee0000002500 */
[----:B------:R-:W4:Y:S08]  /*0060*/  LDC.64 R12, c[0x0][0x218] ;  /* 0x00008600ff0c7b82 */ /* 0x000f300000000a00 */
[----:B------:R-:W5:Y:S01]  /*0070*/  LDC.64 R16, c[0x0][0x220] ;  /* 0x00008800ff107b82 */ /* 0x000f620000000a00 */
[----:B-1----:R-:W-:-:S04]  /*0080*/  SHF.L.U32 R0, R0, 0x1, RZ ;  /* 0x0000000100007819 */ /* 0x002fc800000006ff */
[----:B------:R-:W-:-:S04]  /*0090*/  LOP3.LUT R0, R0, 0xfe, RZ, 0xc0, !PT ;  /* 0x000000fe00007812 */ /* 0x000fc800078ec0ff */
[----:B---3--:R-:W-:Y:S02]  /*00a0*/  LEA R18, R3, R0, 0x8 ;  /* 0x0000000003127211 */ /* 0x008fe400078e40ff */
[----:B------:R-:W1:Y:S02]  /*00b0*/  LDC.64 R2, c[0x0][0x228] ;  /* 0x00008a00ff027b82 */ /* 0x000e640000000a00 */
[----:B------:R-:W-:Y:S01]  /*00c0*/  IADD3 R0, R18, 0x1, RZ ;  /* 0x0000000112007810 */ /* 0x000fe20007ffe0ff */
[C---:B------:R-:W-:Y:S01]  /*00d0*/  IMAD.HI R4, R18.reuse, 0x5397829d, RZ ;  /* 0x5397829d12047827 */ /* 0x040fe200078e02ff */
[----:B------:R-:W-:-:S03]  /*00e0*/  ISETP.GE.AND P0, PT, R18, 0x310, PT ;  /* 0x000003101200780c */ /* 0x000fc60003f06270 */
[----:B------:R-:W-:Y:S01]  /*00f0*/  IMAD.HI R0, R0, 0x5397829d, RZ ;  /* 0x5397829d00007827 */ /* 0x000fe200078e02ff */
[----:B------:R-:W-:-:S04]  /*0100*/  SHF.R.U32.HI R5, RZ, 0x1f, R4 ;  /* 0x0000001fff057819 */ /* 0x000fc80000011604 */
[----:B------:R-:W-:Y:S02]  /*0110*/  SHF.R.U32.HI R7, RZ, 0x1f, R0 ;  /* 0x0000001fff077819 */ /* 0x000fe40000011600 */
[----:B------:R-:W-:Y:S02]  /*0120*/  LEA.HI.SX32 R5, R4, R5, 0x1c ;  /* 0x0000000504057211 */ /* 0x000fe400078fe2ff */
[----:B------:R-:W-:Y:S02]  /*0130*/  LEA.HI.SX32 R7, R0, R7, 0x1c ;  /* 0x0000000700077211 */ /* 0x000fe400078fe2ff */
[----:B------:R-:W-:Y:S02]  /*0140*/  LEA.HI R4, R5, R5, RZ, 0x2 ;  /* 0x0000000505047211 */ /* 0x000fe400078f10ff */
[----:B------:R-:W-:Y:S02]  /*0150*/  LEA.HI R0, R7, R7, RZ, 0x2 ;  /* 0x0000000707007211 */ /* 0x000fe400078f10ff */
[----:B------:R-:W-:-:S02]  /*0160*/  LOP3.LUT R4, R4, 0xfffffffc, RZ, 0xc0, !PT ;  /* 0xfffffffc04047812 */ /* 0x000fc400078ec0ff */
[----:B------:R-:W-:Y:S02]  /*0170*/  LOP3.LUT R0, R0, 0xfffffffc, RZ, 0xc0, !PT ;  /* 0xfffffffc00007812 */ /* 0x000fe400078ec0ff */
[----:B------:R-:W-:Y:S02]  /*0180*/  IADD3 R27, R5, -R4, RZ ;  /* 0x80000004051b7210 */ /* 0x000fe40007ffe0ff */
[----:B------:R-:W-:Y:S01]  /*0190*/  IADD3 R23, R7, -R0, RZ ;  /* 0x8000000007177210 */ /* 0x000fe20007ffe0ff */
[----:B------:R-:W3:Y:S02]  /*01a0*/  LDC.64 R4, c[0x0][0x238] ;  /* 0x00008e00ff047b82 */ /* 0x000ee40000000a00 */
[----:B-1----:R-:W-:-:S04]  /*01b0*/  IMAD.WIDE R8, R27, 0x4, R2 ;  /* 0x000000041b087825 */ /* 0x002fc800078e0202 */
[----:B------:R-:W-:Y:S01]  /*01c0*/  IMAD.WIDE R10, R23, 0x4, R2 ;  /* 0x00000004170a7825 */ /* 0x000fe200078e0202 */
[----:B------:R1:W3:Y:S01]  /*01d0*/  @!P0 LDG.E.EL R20, desc[UR4][R8.64] ;  /* 0x0000000408148981 */ /* 0x0002e2000c2e1900 */
[----:B------:R-:W3:Y:S03]  /*01e0*/  LDC.64 R2, c[0x0][0x230] ;  /* 0x00008c00ff027b82 */ /* 0x000ee60000000a00 */
[----:B------:R2:W3:Y:S01]  /*01f0*/  @!P0 LDG.E.EL R21, desc[UR4][R10.64] ;  /* 0x000000040a158981 */ /* 0x0004e2000c2e1900 */
[----:B------:R-:W-:Y:S01]  /*0200*/  HFMA2.MMA R19, -RZ, RZ, 0, 0 ;  /* 0x00000000ff137435 */ /* 0x000fe200000001ff */
[----:B------:R-:W-:Y:S01]  /*0210*/  CS2R R6, SRZ ;  /* 0x0000000000067805 */ /* 0x000fe2000001ff00 */
[C---:B----4-:R-:W-:Y:S01]  /*0220*/  IMAD.WIDE R12, R18.reuse, 0x4, R12 ;  /* 0x00000004120c7825 */ /* 0x050fe200078e020c */
[----:B------:R-:W-:Y:S02]  /*0230*/  MOV R0, RZ ;  /* 0x000000ff00007202 */ /* 0x000fe40000000f00 */
[----:B-1----:R-:W-:Y:S01]  /*0240*/  CS2R R8, SRZ ;  /* 0x0000000000087805 */ /* 0x002fe2000001ff00 */
[----:B--2---:R-:W-:-:S05]  /*0250*/  IMAD.WIDE R10, R18, 0x4, R14 ;  /* 0x00000004120a7825 */ /* 0x004fca00078e020e */
[----:B------:R-:W2:Y:S01]  /*0260*/  @!P0 LDG.E.64 R8, desc[UR4][R12.64] ;  /* 0x000000040c088981 */ /* 0x000ea2000c1e1b00 */
[----:B-----5:R-:W-:-:S03]  /*0270*/  IMAD.WIDE R14, R27, 0x4, R16 ;  /* 0x000000041b0e7825 */ /* 0x020fc600078e0210 */
[----:B------:R1:W2:Y:S01]  /*0280*/  @!P0 LDG.E.64 R6, desc[UR4][R10.64] ;  /* 0x000000040a068981 */ /* 0x0002a2000c1e1b00 */
[----:B------:R-:W-:Y:S01]  /*0290*/  IMAD.WIDE R16, R23, 0x4, R16 ;  /* 0x0000000417107825 */ /* 0x000fe200078e0210 */
[----:B------:R-:W-:Y:S02]  /*02a0*/  HFMA2.MMA R29, -RZ, RZ, 0, 0 ;  /* 0x00000000ff1d7435 */ /* 0x000fe400000001ff */
[----:B------:R-:W4:Y:S01]  /*02b0*/  @!P0 LDG.E.EL R19, desc[UR4][R14.64] ;  /* 0x000000040e138981 */ /* 0x000f22000c2e1900 */
[----:B0--3--:R-:W-:-:S03]  /*02c0*/  IMAD.WIDE R24, R27, 0x4, R2 ;  /* 0x000000041b187825 */ /* 0x009fc600078e0202 */
[----:B------:R-:W3:Y:S01]  /*02d0*/  @!P0 LDG.E.EL R0, desc[UR4][R16.64] ;  /* 0x0000000410008981 */ /* 0x000ee2000c2e1900 */
[----:B------:R-:W-:Y:S01]  /*02e0*/  IMAD.WIDE R26, R27, 0x4, R4 ;  /* 0x000000041b1a7825 */ /* 0x000fe200078e0204 */
[----:B-1----:R-:W-:-:S03]  /*02f0*/  MOV R10, RZ ;  /* 0x000000ff000a7202 */ /* 0x002fc60000000f00 */
[C---:B------:R-:W-:Y:S01]  /*0300*/  IMAD.WIDE R2, R23.reuse, 0x4, R2 ;  /* 0x0000000417027825 */ /* 0x040fe200078e0202 */
[----:B------:R-:W5:Y:S03]  /*0310*/  @!P0 LDG.E.EL R29, desc[UR4][R26.64] ;  /* 0x000000041a1d8981 */ /* 0x000f66000c2e1900 */
[----:B------:R-:W-:Y:S01]  /*0320*/  IMAD.WIDE R4, R23, 0x4, R4 ;  /* 0x0000000417047825 */ /* 0x000fe200078e0204 */
[----:B------:R-:W-:-:S04]  /*0330*/  CS2R R22, SRZ ;  /* 0x0000000000167805 */ /* 0x000fc8000001ff00 */
[----:B------:R-:W5:Y:S04]  /*0340*/  @!P0 LDG.E.EL R10, desc[UR4][R4.64] ;  /* 0x00000004040a8981 */ /* 0x000f68000c2e1900 */
[----:B------:R-:W5:Y:S04]  /*0350*/  @!P0 LDG.E.EL R22, desc[UR4][R24.64] ;  /* 0x0000000418168981 */ /* 0x000f68000c2e1900 */
[----:B------:R0:W5:Y:S01]  /*0360*/  @!P0 LDG.E.EL R23, desc[UR4][R2.64] ;  /* 0x0000000402178981 */ /* 0x000162000c2e1900 */
[----:B------:R-:W-:Y:S01]  /*0370*/  HFMA2.MMA R13, -RZ, RZ, 1.625, 0 ;  /* 0x3e800000ff0d7435 */ /* 0x000fe200000001ff */
[----:B0-----:R-:W0:Y:S02]  /*0380*/  LDC.64 R2, c[0x0][0x240] ;  /* 0x00009000ff027b82 */ /* 0x001e240000000a00 */
[----:B0-----:R-:W-:-:S04]  /*0390*/  IMAD.WIDE R2, R18, 0x4, R2 ;  /* 0x0000000412027825 */ /* 0x001fc800078e0202 */
[----:B------:R-:W-:Y:S01]  /*03a0*/  FADD R20, R20, 9.9999997473787516356e-06 ;  /* 0x3727c5ac14147421 */ /* 0x000fe20000000000 */
[----:B------:R-:W-:-:S03]  /*03b0*/  FADD R21, R21, 9.9999997473787516356e-06 ;  /* 0x3727c5ac15157421 */ /* 0x000fc60000000000 */
[----:B------:R-:W0:Y:S08]  /*03c0*/  MUFU.SQRT R11, R20 ;  /* 0x00000014000b7308 */ /* 0x000e300000002000 */
[----:B------:R-:W1:Y:S01]  /*03d0*/  MUFU.SQRT R12, R21 ;  /* 0x00000015000c7308 */ /* 0x000e620000002000 */
[C---:B0-----:R-:W-:Y:S02]  /*03e0*/  FSETP.GT.AND P1, PT, R11.reuse, 8.50705917302346158658e+37, PT ;  /* 0x7e8000000b00780b */ /* 0x041fe40003f24000 */
[----:B------:R-:W-:-:S02]  /*03f0*/  FSETP.GEU.AND P3, PT, R11, 1.175494350822287508e-38, PT ;  /* 0x008000000b00780b */ /* 0x000fc40003f6e000 */
[C---:B-1----:R-:W-:Y:S02]  /*0400*/  FSETP.GT.AND P2, PT, R12.reuse, 8.50705917302346158658e+37, PT ;  /* 0x7e8000000c00780b */ /* 0x042fe40003f44000 */
[----:B------:R-:W-:-:S07]  /*0410*/  FSETP.GEU.AND P4, PT, R12, 1.175494350822287508e-38, PT ;  /* 0x008000000c00780b */ /* 0x000fce0003f8e000 */
[----:B------:R-:W-:-:S04]  /*0420*/  @P1 FMUL R11, R11, 0.25 ;  /* 0x3e8000000b0b1820 */ /* 0x000fc80000400000 */
[----:B------:R-:W-:Y:S01]  /*0430*/  @!P3 FMUL R11, R11, 16777216 ;  /* 0x4b8000000b0bb820 */ /* 0x000fe20000400000 */
[----:B------:R-:W-:-:S04]  /*0440*/  @P2 FMUL R12, R12, 0.25 ;  /* 0x3e8000000c0c2820 */ /* 0x000fc80000400000 */
[----:B------:R-:W-:Y:S01]  /*0450*/  @!P4 FMUL R12, R12, 16777216 ;  /* 0x4b8000000c0cc820 */ /* 0x000fe20000400000 */
[----:B------:R-:W0:Y:S01]  /*0460*/  MUFU.RCP R11, R11 ;  /* 0x0000000b000b7308 */ /* 0x000e220000001000 */
[----:B------:R-:W-:-:S07]  /*0470*/  FSEL R4, R13, 1, P1 ;  /* 0x3f8000000d047808 */ /* 0x000fce0000800000 */
[----:B------:R-:W1:Y:S01]  /*0480*/  MUFU.RCP R12, R12 ;  /* 0x0000000c000c7308 */ /* 0x000e620000001000 */
[----:B------:R-:W-:Y:S01]  /*0490*/  FSEL R13, R13, 1, P2 ;  /* 0x3f8000000d0d7808 */ /* 0x000fe20001000000 */
[----:B------:R-:W-:Y:S01]  /*04a0*/  @!P3 FMUL R4, R4, 16777216 ;  /* 0x4b8000000404b820 */ /* 0x000fe20000400000 */
[----:B--2---:R-:W-:Y:S01]  /*04b0*/  FADD R7, R9, R7 ;  /* 0x0000000709077221 */ /* 0x004fe20000000000 */
[----:B------:R-:W-:Y:S02]  /*04c0*/  FADD R6, R8, R6 ;  /* 0x0000000608067221 */ /* 0x000fe40000000000 */
[----:B------:R-:W-:Y:S01]  /*04d0*/  @!P4 FMUL R13, R13, 16777216 ;  /* 0x4b8000000d0dc820 */ /* 0x000fe20000400000 */
[----:B0-----:R-:W-:Y:S01]  /*04e0*/  FMUL R11, R11, R4 ;  /* 0x000000040b0b7220 */ /* 0x001fe20000400000 */
[----:B----4-:R-:W-:Y:S01]  /*04f0*/  FADD R6, R6, -R19 ;  /* 0x8000001306067221 */ /* 0x010fe20000000000 */
[----:B---3--:R-:W-:Y:S01]  /*0500*/  FADD R7, R7, -R0 ;  /* 0x8000000007077221 */ /* 0x008fe20000000000 */
[----:B------:R-:W0:Y:S01]  /*0510*/  LDC.64 R4, c[0x0][0x248] ;  /* 0x00009200ff047b82 */ /* 0x000e220000000a00 */
[----:B-1----:R-:W-:Y:S01]  /*0520*/  FMUL R8, R12, R13 ;  /* 0x0000000d0c087220 */ /* 0x002fe20000400000 */
[----:B------:R-:W-:-:S03]  /*0530*/  FMUL R0, R6, R11 ;  /* 0x0000000b06007220 */ /* 0x000fc60000400000 */
[----:B------:R-:W-:Y:S01]  /*0540*/  FMUL R9, R7, R8 ;  /* 0x0000000807097220 */ /* 0x000fe20000400000 */
[----:B-----5:R-:W-:-:S03]  /*0550*/  FFMA R0, R0, R22, R29 ;  /* 0x0000001600007223 */ /* 0x020fc6000000001d */
[----:B------:R-:W-:Y:S02]  /*0560*/  FFMA R9, R9, R23, R10 ;  /* 0x0000001709097223 */ /* 0x000fe4000000000a */
[----:B------:R-:W-:-:S03]  /*0570*/  FSETP.GEU.AND P1, PT, R0, RZ, PT ;  /* 0x000000ff0000720b */ /* 0x000fc60003f2e000 */
[C---:B------:R-:W-:Y:S02]  /*0580*/  FSETP.GEU.AND P2, PT, R9.reuse, RZ, PT ;  /* 0x000000ff0900720b */ /* 0x040fe40003f4e000 */
[----:B------:R-:W-:Y:S02]  /*0590*/  FSEL R8, R0, RZ, P1 ;  /* 0x000000ff00087208 */ /* 0x000fe40000800000 */
[----:B------:R-:W-:Y:S01]  /*05a0*/  FSEL R9, R9, RZ, P2 ;  /* 0x000000ff09097208 */ /* 0x000fe20001000000 */
[----:B0-----:R-:W-:-:S04]  /*05b0*/  IMAD.WIDE R4, R18, 0x4, R4 ;  /* 0x0000000412047825 */ /* 0x001fc800078e0204 */
[----:B------:R0:W-:Y:S02]  /*05c0*/  @!P0 STG.E.64 desc[UR4][R2.64], R8 ;  /* 0x0000000802008986 */ /* 0x0001e4000c101b04 */
[----:B0-----:R-:W-:Y:S05]  /*05d0*/  @P0 EXIT ;  /* 0x000000000000094d */ /* 0x001fea0003800000 */
[----:B------:R-:W-:Y:S01]  /*05e0*/  STG.E.64 desc[UR4][R4.64], R6 ;  /* 0x0000000604007986 */ /* 0x000fe2000c101b04 */
[----:B------:R-:W-:Y:S05]  /*05f0*/  EXIT ;  /* 0x000000000000794d */ /* 0x000fea0003800000 */
.L_x_0:
[----:B------:R-:W-:-:S00]  /*0600*/  BRA `(.L_x_0) ;  /* 0xfffffffc00fc7947 */ /* 0x000fc0000383ffff */
[----:B------:R-:W-:-:S00]  /*0610*/  NOP ;  /* 0x0000000000007918 */ /* 0x000fc00000000000 */
        /* <DEDUP_REMOVED lines=14> */
.L_x_1:


//--------------------- .nv.global.init           --------------------------
	.section	.nv.global.init,"aw",@progbits
.nv.global.init:
	.type		_$_str,@object
	.size		_$_str,(_$_str_$_2 - _$_str)
_$_str:
        /*0000*/ 	.byte	0x5f, 0x5f, 0x43, 0x55, 0x44, 0x41, 0x5f, 0x46, 0x54, 0x5a, 0x00
	.type		_$_str_$_2,@object
	.size		_$_str_$_2,(.L_1 - _$_str_$_2)
_$_str_$_2:
        /*000b*/ 	.byte	0x5f, 0x5f, 0x43, 0x55, 0x44, 0x41, 0x5f, 0x50, 0x52, 0x45, 0x43, 0x5f, 0x53, 0x51, 0x52, 0x54
        /*001b*/ 	.byte	0x00
.L_1:


//--------------------- .nv.constant0.triton_poi_fused__native_batch_norm_legit_no_training_add_native_batch_norm_backward_relu_6 --------------------------
	.section	.nv.constant0.triton_poi_fused__native_batch_norm_legit_no_training_add_native_batch_norm_backward_relu_6,"a",@progbits
	.sectionflags	@""
	.align	4
.nv.constant0.triton_poi_fused__native_batch_norm_legit_no_training_add_native_batch_norm_backward_relu_6:
	.zero		596
